	.headerflags	@"EF_CUDA_TEXMODE_UNIFIED EF_CUDA_64BIT_ADDRESS EF_CUDA_ACCELERATORS EF_CUDA_SM90 EF_CUDA_VIRTUAL_SM(EF_CUDA_SM90)"
	.elftype	@"ET_EXEC"


//--------------------- .nv.info                  --------------------------
	.section	.nv.info,"",@"SHT_CUDA_INFO"
	.align	4


	//----- nvinfo : EIATTR_REGCOUNT
	.align		4
        /*0000*/ 	.byte	0x04, 0x2f
        /*0002*/ 	.short	(.L_3 - .L_2)
	.align		4
.L_2:
        /*0004*/ 	.word	index@(triton_poi_fused__native_batch_norm_legit_no_training_cat_relu_26)
        /*0008*/ 	.word	0x0000001c


	//----- nvinfo : EIATTR_MIN_STACK_SIZE
	.align		4
.L_3:
        /*000c*/ 	.byte	0x04, 0x12
        /*000e*/ 	.short	(.L_5 - .L_4)
	.align		4
.L_4:
        /*0010*/ 	.word	index@(triton_poi_fused__native_batch_norm_legit_no_training_cat_relu_26)
        /*0014*/ 	.word	0x00000000


	//----- nvinfo : EIATTR_FRAME_SIZE
	.align		4
.L_5:
        /*0018*/ 	.byte	0x04, 0x11
        /*001a*/ 	.short	(.L_7 - .L_6)
	.align		4
.L_6:
        /*001c*/ 	.word	index@(triton_poi_fused__native_batch_norm_legit_no_training_cat_relu_26)
        /*0020*/ 	.word	0x00000000


	//----- nvinfo : EIATTR_MIN_STACK_SIZE
	.align		4
.L_7:
        /*0024*/ 	.byte	0x04, 0x12
        /*0026*/ 	.short	(.L_9 - .L_8)
	.align		4
.L_8:
        /*0028*/ 	.word	index@(triton_poi_fused__native_batch_norm_legit_no_training_cat_relu_26)
        /*002c*/ 	.word	0x00000000
.L_9:


//--------------------- .nv.info.triton_poi_fused__native_batch_norm_legit_no_training_cat_relu_26 --------------------------
	.section	.nv.info.triton_poi_fused__native_batch_norm_legit_no_training_cat_relu_26,"",@"SHT_CUDA_INFO"
	.sectionflags	@""
	.align	4


	//----- nvinfo : EIATTR_CUDA_API_VERSION
	.align		4
        /*0000*/ 	.byte	0x04, 0x37
        /*0002*/ 	.short	(.L_11 - .L_10)
.L_10:
        /*0004*/ 	.word	0x0000007c


	//----- nvinfo : EIATTR_KPARAM_INFO
	.align		4
.L_11:
        /*0008*/ 	.byte	0x04, 0x17
        /*000a*/ 	.short	(.L_13 - .L_12)
.L_12:
        /*000c*/ 	.word	0x00000000
        /*0010*/ 	.short	0x0008
        /*0012*/ 	.short	0x0040
        /*0014*/ 	.byte	0x00, 0xf0, 0x11, 0x00


	//----- nvinfo : EIATTR_KPARAM_INFO
	.align		4
.L_13:
        /*0018*/ 	.byte	0x04, 0x17
        /*001a*/ 	.short	(.L_15 - .L_14)
.L_14:
        /*001c*/ 	.word	0x00000000
        /*0020*/ 	.short	0x0007
        /*0022*/ 	.short	0x0038
        /*0024*/ 	.byte	0x00, 0xf4, 0x21, 0x00


	//----- nvinfo : EIATTR_KPARAM_INFO
	.align		4
.L_15:
        /*0028*/ 	.byte	0x04, 0x17
        /*002a*/ 	.short	(.L_17 - .L_16)
.L_16:
        /*002c*/ 	.word	0x00000000
        /*0030*/ 	.short	0x0006
        /*0032*/ 	.short	0x0030
        /*0034*/ 	.byte	0x00, 0xf4, 0x21, 0x00


	//----- nvinfo : EIATTR_KPARAM_INFO
	.align		4
.L_17:
        /*0038*/ 	.byte	0x04, 0x17
        /*003a*/ 	.short	(.L_19 - .L_18)
.L_18:
        /*003c*/ 	.word	0x00000000
        /*0040*/ 	.short	0x0005
        /*0042*/ 	.short	0x0028
        /*0044*/ 	.byte	0x00, 0xf4, 0x21, 0x00


	//----- nvinfo : EIATTR_KPARAM_INFO
	.align		4
.L_19:
        /*0048*/ 	.byte	0x04, 0x17
        /*004a*/ 	.short	(.L_21 - .L_20)
.L_20:
        /*004c*/ 	.word	0x00000000
        /*0050*/ 	.short	0x0004
        /*0052*/ 	.short	0x0020
        /*0054*/ 	.byte	0x00, 0xf4, 0x21, 0x00


	//----- nvinfo : EIATTR_KPARAM_INFO
	.align		4
.L_21:
        /*0058*/ 	.byte	0x04, 0x17
        /*005a*/ 	.short	(.L_23 - .L_22)
.L_22:
        /*005c*/ 	.word	0x00000000
        /*0060*/ 	.short	0x0003
        /*0062*/ 	.short	0x0018
        /*0064*/ 	.byte	0x00, 0xf4, 0x21, 0x00


	//----- nvinfo : EIATTR_KPARAM_INFO
	.align		4
.L_23:
        /*0068*/ 	.byte	0x04, 0x17
        /*006a*/ 	.short	(.L_25 - .L_24)
.L_24:
        /*006c*/ 	.word	0x00000000
        /*0070*/ 	.short	0x0002
        /*0072*/ 	.short	0x0010
        /*0074*/ 	.byte	0x00, 0xf4, 0x21, 0x00


	//----- nvinfo : EIATTR_KPARAM_INFO
	.align		4
.L_25:
        /*0078*/ 	.byte	0x04, 0x17
        /*007a*/ 	.short	(.L_27 - .L_26)
.L_26:
        /*007c*/ 	.word	0x00000000
        /*0080*/ 	.short	0x0001
        /*0082*/ 	.short	0x0008
        /*0084*/ 	.byte	0x00, 0xf4, 0x21, 0x00


	//----- nvinfo : EIATTR_KPARAM_INFO
	.align		4
.L_27:
        /*0088*/ 	.byte	0x04, 0x17
        /*008a*/ 	.short	(.L_29 - .L_28)
.L_28:
        /*008c*/ 	.word	0x00000000
        /*0090*/ 	.short	0x0000
        /*0092*/ 	.short	0x0000
        /*0094*/ 	.byte	0x00, 0xf4, 0x21, 0x00


	//----- nvinfo : EIATTR_SPARSE_MMA_MASK
	.align		4
.L_29:
        /*0098*/ 	.byte	0x03, 0x50
        /*009a*/ 	.short	0x0000


	//----- nvinfo : EIATTR_MAXREG_COUNT
	.align		4
        /*009c*/ 	.byte	0x03, 0x1b
        /*009e*/ 	.short	0x00ff


	//----- nvinfo : EIATTR_EXIT_INSTR_OFFSETS
	.align		4
        /*00a0*/ 	.byte	0x04, 0x1c
        /*00a2*/ 	.short	(.L_31 - .L_30)


	//   ....[0]....
.L_30:
        /*00a4*/ 	.word	0x00000680


	//   ....[1]....
        /*00a8*/ 	.word	0x000006a0


	//----- nvinfo : EIATTR_REQNTID
	.align		4
.L_31:
        /*00ac*/ 	.byte	0x04, 0x10
        /*00ae*/ 	.short	(.L_33 - .L_32)
.L_32:
        /*00b0*/ 	.word	0x00000080
        /*00b4*/ 	.word	0x00000001
        /*00b8*/ 	.word	0x00000001


	//----- nvinfo : EIATTR_CBANK_PARAM_SIZE
	.align		4
.L_33:
        /*00bc*/ 	.byte	0x03, 0x19
        /*00be*/ 	.short	0x0044


	//----- nvinfo : EIATTR_PARAM_CBANK
	.align		4
        /*00c0*/ 	.byte	0x04, 0x0a
        /*00c2*/ 	.short	(.L_35 - .L_34)
	.align		4
.L_34:
        /*00c4*/ 	.word	index@(.nv.constant0.triton_poi_fused__native_batch_norm_legit_no_training_cat_relu_26)
        /*00c8*/ 	.short	0x0210
        /*00ca*/ 	.short	0x0044


	//----- nvinfo : EIATTR_SW_WAR
	.align		4
.L_35:
        /*00cc*/ 	.byte	0x04, 0x36
        /*00ce*/ 	.short	(.L_37 - .L_36)
.L_36:
        /*00d0*/ 	.word	0x00000008
.L_37:


//--------------------- .nv.callgraph             --------------------------
	.section	.nv.callgraph,"",@"SHT_CUDA_CALLGRAPH"
	.align	4
	.sectionentsize	8
	.align		4
        /*0000*/ 	.word	0x00000000
	.align		4
        /*0004*/ 	.word	0xffffffff
	.align		4
        /*0008*/ 	.word	0x00000000
	.align		4
        /*000c*/ 	.word	0xfffffffe
	.align		4
        /*0010*/ 	.word	0x00000000
	.align		4
        /*0014*/ 	.word	0xfffffffd
	.align		4
        /*0018*/ 	.word	0x00000000
	.align		4
        /*001c*/ 	.word	0xfffffffc


//--------------------- .nv.constant4             --------------------------
	.section	.nv.constant4,"a",@progbits
	.align	8
	.align		8
.nv.constant4:
        /*0000*/ 	.dword	_$_str
	.align		8
        /*0008*/ 	.dword	_$_str_$_2


//--------------------- .text.triton_poi_fused__native_batch_norm_legit_no_training_cat_relu_26 --------------------------
	.section	.text.triton_poi_fused__native_batch_norm_legit_no_training_cat_relu_26,"ax",@progbits
	.align	128
        .global         triton_poi_fused__native_batch_norm_legit_no_training_cat_relu_26
        .type           triton_poi_fused__native_batch_norm_legit_no_training_cat_relu_26,@function
        .size           triton_poi_fused__native_batch_norm_legit_no_training_cat_relu_26,(.L_x_1 - triton_poi_fused__native_batch_norm_legit_no_training_cat_relu_26)
        .other          triton_poi_fused__native_batch_norm_legit_no_training_cat_relu_26,@"STO_CUDA_ENTRY STV_DEFAULT"
triton_poi_fused__native_batch_norm_legit_no_training_cat_relu_26:
.text.triton_poi_fused__native_batch_norm_legit_no_training_cat_relu_26:
[----:B------:R-:W0:Y:S01]  /*0000*/  LDC R1, c[0x0][0x28] ;  /* 0x00000a00ff017b82 */ /* 0x000e220000000800 */
[----:B------:R-:W1:Y:S07]  /*0010*/  S2R R0, SR_TID.X ;  /* 0x0000000000007919 */ /* 0x000e6e0000002100 */
[----:B------:R-:W2:Y:S01]  /*0020*/  LDC.64 R4, c[0x0][0x228] ;  /* 0x00008a00ff047b82 */ /* 0x000ea20000000a00 */
[----:B------:R-:W-:Y:S01]  /*0030*/  IMAD.MOV.U32 R6, RZ, RZ, RZ ;  /* 0x000000ffff067224 */ /* 0x000fe200078e00ff */
[----:B------:R-:W-:Y:S01]  /*0040*/  ULDC.64 UR4, c[0x0][0x208] ;  /* 0x0000820000047ab9 */ /* 0x000fe20000000a00 */
[----:B------:R-:W3:Y:S01]  /*0050*/  S2R R3, SR_CTAID.X ;  /* 0x0000000000037919 */ /* 0x000ee20000002500 */
[----:B------:R-:W-:Y:S01]  /*0060*/  IMAD.MOV.U32 R10, RZ, RZ, RZ ;  /* 0x000000ffff0a7224 */ /* 0x000fe200078e00ff */
[----:B------:R-:W-:-:S03]  /*0070*/  ULDC.64 UR6, c[0x0][0x218] ;  /* 0x0000860000067ab9 */ /* 0x000fc60000000a00 */
[----:B------:R-:W4:Y:S01]  /*0080*/  LDC.64 R14, c[0x0][0x220] ;  /* 0x00008800ff0e7b82 */ /* 0x000f220000000a00 */
[----:B-1----:R-:W-:-:S05]  /*0090*/  IMAD.SHL.U32 R0, R0, 0x2, RZ ;  /* 0x0000000200007824 */ /* 0x002fca00078e00ff */
[----:B------:R-:W-:-:S05]  /*00a0*/  LOP3.LUT R0, R0, 0xfe, RZ, 0xc0, !PT ;  /* 0x000000fe00007812 */ /* 0x000fca00078ec0ff */
[----:B---3--:R-:W-:-:S05]  /*00b0*/  IMAD R0, R3, 0x100, R0 ;  /* 0x0000010003007824 */ /* 0x008fca00078e0200 */
[----:B------:R-:W-:Y:S02]  /*00c0*/  SHF.R.S32.HI R3, RZ, 0x1f, R0 ;  /* 0x0000001fff037819 */ /* 0x000fe40000011400 */
[----:B------:R-:W-:Y:S02]  /*00d0*/  ISETP.GE.AND P0, PT, R0, 0x4800, PT ;  /* 0x000048000000780c */ /* 0x000fe40003f06270 */
[----:B------:R-:W-:-:S04]  /*00e0*/  LEA.HI R3, R3, R0, RZ, 0x4 ;  /* 0x0000000003037211 */ /* 0x000fc800078f20ff */
[----:B------:R-:W-:-:S05]  /*00f0*/  SHF.R.S32.HI R11, RZ, 0x4, R3 ;  /* 0x00000004ff0b7819 */ /* 0x000fca0000011403 */
[----:B------:R-:W-:-:S05]  /*0100*/  IMAD.HI R2, R11, 0x38e38e39, RZ ;  /* 0x38e38e390b027827 */ /* 0x000fca00078e02ff */
[----:B------:R-:W-:-:S04]  /*0110*/  SHF.R.U32.HI R7, RZ, 0x1f, R2 ;  /* 0x0000001fff077819 */ /* 0x000fc80000011602 */
[----:B------:R-:W-:-:S05]  /*0120*/  LEA.HI.SX32 R2, R2, R7, 0x1a ;  /* 0x0000000702027211 */ /* 0x000fca00078fd2ff */
[----:B------:R-:W-:-:S04]  /*0130*/  IMAD R11, R2, -0x120, R11 ;  /* 0xfffffee0020b7824 */ /* 0x000fc800078e020b */
[----:B--2---:R-:W-:-:S05]  /*0140*/  IMAD.WIDE R4, R11, 0x4, R4 ;  /* 0x000000040b047825 */ /* 0x004fca00078e0204 */
[----:B------:R-:W2:Y:S04]  /*0150*/  @!P0 LDG.E.EL R6, desc[UR4][R4.64] ;  /* 0x0000000404068981 */ /* 0x000ea8000c2e1900 */
[----:B------:R1:W3:Y:S01]  /*0160*/  @!P0 LDG.E.EL R10, desc[UR4][R4.64] ;  /* 0x00000004040a8981 */ /* 0x0002e2000c2e1900 */
[----:B------:R-:W-:Y:S01]  /*0170*/  IMAD.HI R2, R0, 0x38e38e39, RZ ;  /* 0x38e38e3900027827 */ /* 0x000fe200078e02ff */
[----:B------:R-:W-:-:S03]  /*0180*/  LOP3.LUT R7, R3, 0xfffffff0, RZ, 0xc0, !PT ;  /* 0xfffffff003077812 */ /* 0x000fc600078ec0ff */
[----:B------:R-:W-:Y:S01]  /*0190*/  IMAD.SHL.U32 R12, R11, 0x10, RZ ;  /* 0x000000100b0c7824 */ /* 0x000fe200078e00ff */
[----:B------:R-:W-:Y:S02]  /*01a0*/  SHF.R.U32.HI R9, RZ, 0x1f, R2 ;  /* 0x0000001fff097819 */ /* 0x000fe40000011602 */
[----:B------:R-:W-:Y:S02]  /*01b0*/  IADD3 R7, R0, -R7, RZ ;  /* 0x8000000700077210 */ /* 0x000fe40007ffe0ff */
[----:B------:R-:W-:Y:S02]  /*01c0*/  LEA.HI.SX32 R9, R2, R9, 0x16 ;  /* 0x0000000902097211 */ /* 0x000fe400078fb2ff */
[----:B------:R-:W5:Y:S03]  /*01d0*/  LDC.64 R2, c[0x0][0x210] ;  /* 0x00008400ff027b82 */ /* 0x000f660000000a00 */
[----:B------:R-:W-:-:S02]  /*01e0*/  IMAD.SHL.U32 R13, R9, 0x200, RZ ;  /* 0x00000200090d7824 */ /* 0x000fc400078e00ff */
[----:B------:R-:W-:-:S03]  /*01f0*/  IMAD R8, R9, -0x1200, R0 ;  /* 0xffffee0009087824 */ /* 0x000fc600078e0200 */
[--C-:B-1----:R-:W-:Y:S01]  /*0200*/  IADD3 R4, P1, P2, R12, R7, R13.reuse ;  /* 0x000000070c047210 */ /* 0x102fe20007a3e00d */
[----:B------:R-:W-:Y:S01]  /*0210*/  IMAD R25, R9, 0x1000, R8 ;  /* 0x0000100009197824 */ /* 0x000fe200078e0208 */
[----:B------:R-:W-:Y:S01]  /*0220*/  SHF.R.S32.HI R12, RZ, 0x1f, R12 ;  /* 0x0000001fff0c7819 */ /* 0x000fe2000001140c */
[----:B------:R-:W1:Y:S01]  /*0230*/  LDC.64 R8, c[0x0][0x238] ;  /* 0x00008e00ff087b82 */ /* 0x000e620000000a00 */
[----:B------:R-:W-:Y:S02]  /*0240*/  SHF.R.S32.HI R17, RZ, 0x1f, R13 ;  /* 0x0000001fff117819 */ /* 0x000fe4000001140d */
[----:B------:R-:W-:Y:S02]  /*0250*/  SHF.R.S32.HI R7, RZ, 0x1f, R7 ;  /* 0x0000001fff077819 */ /* 0x000fe40000011407 */
[----:B------:R-:W-:Y:S02]  /*0260*/  LEA R20, P3, R4, UR6, 0x2 ;  /* 0x0000000604147c11 */ /* 0x000fe4000f8610ff */
[----:B------:R-:W-:-:S02]  /*0270*/  IADD3.X R7, R12, R7, R17, P1, P2 ;  /* 0x000000070c077210 */ /* 0x000fc40000fe4411 */
[----:B------:R-:W1:Y:S01]  /*0280*/  LDC.64 R12, c[0x0][0x230] ;  /* 0x00008c00ff0c7b82 */ /* 0x000e620000000a00 */
[C---:B------:R-:W-:Y:S02]  /*0290*/  ISETP.GE.AND P2, PT, R11.reuse, 0x100, PT ;  /* 0x000001000b00780c */ /* 0x040fe40003f46270 */
[----:B------:R-:W-:Y:S01]  /*02a0*/  ISETP.GT.AND P1, PT, R11, 0xff, !P0 ;  /* 0x000000ff0b00780c */ /* 0x000fe20004724270 */
[----:B-----5:R-:W-:Y:S01]  /*02b0*/  IMAD.WIDE R24, R25, 0x4, R2 ;  /* 0x0000000419187825 */ /* 0x020fe200078e0202 */
[----:B------:R-:W-:Y:S02]  /*02c0*/  ISETP.LT.AND P4, PT, R0, 0x4800, !P2 ;  /* 0x000048000000780c */ /* 0x000fe40005781270 */
[----:B------:R-:W-:Y:S02]  /*02d0*/  CS2R R2, SRZ ;  /* 0x0000000000027805 */ /* 0x000fe4000001ff00 */
[----:B------:R-:W-:Y:S02]  /*02e0*/  LEA.HI.X R21, R4, UR7, R7, 0x2, P3 ;  /* 0x0000000704157c11 */ /* 0x000fe400098f1407 */
[----:B------:R-:W-:Y:S01]  /*02f0*/  CS2R R4, SRZ ;  /* 0x0000000000047805 */ /* 0x000fe2000001ff00 */
[----:B------:R-:W-:Y:S01]  /*0300*/  HFMA2.MMA R7, -RZ, RZ, 0, 0 ;  /* 0x00000000ff077435 */ /* 0x000fe200000001ff */
[----:B----4-:R-:W-:Y:S01]  /*0310*/  IMAD.WIDE R22, R11, 0x4, R14 ;  /* 0x000000040b167825 */ /* 0x010fe200078e020e */
[----:B------:R-:W-:-:S03]  /*0320*/  CS2R R14, SRZ ;  /* 0x00000000000e7805 */ /* 0x000fc6000001ff00 */
[----:B------:R4:W5:Y:S04]  /*0330*/  @P1 LDG.E.64 R4, desc[UR4][R20.64+-0x4000] ;  /* 0xffc0000414041981 */ /* 0x000968000c1e1b00 */
[----:B------:R-:W5:Y:S01]  /*0340*/  @P4 LDG.E.64 R2, desc[UR4][R24.64] ;  /* 0x0000000418024981 */ /* 0x000f62000c1e1b00 */
[----:B-1----:R-:W-:-:S03]  /*0350*/  IMAD.WIDE R8, R11, 0x4, R8 ;  /* 0x000000040b087825 */ /* 0x002fc600078e0208 */
[----:B------:R-:W5:Y:S01]  /*0360*/  @!P0 LDG.E.EL R7, desc[UR4][R22.64] ;  /* 0x0000000416078981 */ /* 0x000f62000c2e1900 */
[----:B0-----:R-:W-:Y:S01]  /*0370*/  IMAD.WIDE R12, R11, 0x4, R12 ;  /* 0x000000040b0c7825 */ /* 0x001fe200078e020c */
[----:B------:R-:W-:Y:S02]  /*0380*/  MOV R11, RZ ;  /* 0x000000ff000b7202 */ /* 0x000fe40000000f00 */
[----:B------:R-:W5:Y:S01]  /*0390*/  @!P0 LDG.E.EL R14, desc[UR4][R22.64] ;  /* 0x00000004160e8981 */ /* 0x000f62000c2e1900 */
[----:B------:R-:W-:Y:S02]  /*03a0*/  IMAD.MOV.U32 R18, RZ, RZ, RZ ;  /* 0x000000ffff127224 */ /* 0x000fe400078e00ff */
[----:B------:R-:W-:Y:S01]  /*03b0*/  IMAD.MOV.U32 R16, RZ, RZ, RZ ;  /* 0x000000ffff107224 */ /* 0x000fe200078e00ff */
[----:B------:R-:W5:Y:S04]  /*03c0*/  @!P0 LDG.E.EL R15, desc[UR4][R8.64] ;  /* 0x00000004080f8981 */ /* 0x000f68000c2e1900 */
[----:B------:R-:W5:Y:S04]  /*03d0*/  @!P0 LDG.E.EL R18, desc[UR4][R12.64] ;  /* 0x000000040c128981 */ /* 0x000f68000c2e1900 */
[----:B------:R0:W5:Y:S04]  /*03e0*/  @!P0 LDG.E.EL R16, desc[UR4][R12.64] ;  /* 0x000000040c108981 */ /* 0x000168000c2e1900 */
[----:B------:R1:W5:Y:S01]  /*03f0*/  @!P0 LDG.E.EL R11, desc[UR4][R8.64] ;  /* 0x00000004080b8981 */ /* 0x000362000c2e1900 */
[----:B----4-:R-:W-:Y:S01]  /*0400*/  IMAD.MOV.U32 R21, RZ, RZ, 0x3e800000 ;  /* 0x3e800000ff157424 */ /* 0x010fe200078e00ff */
[----:B0-----:R-:W0:Y:S08]  /*0410*/  LDC.64 R12, c[0x0][0x240] ;  /* 0x00009000ff0c7b82 */ /* 0x001e300000000a00 */
[----:B-1----:R-:W1:Y:S01]  /*0420*/  LDC.64 R8, c[0x0][0x248] ;  /* 0x00009200ff087b82 */ /* 0x002e620000000a00 */
[----:B0-----:R-:W-:-:S04]  /*0430*/  IMAD.WIDE R12, R0, 0x4, R12 ;  /* 0x00000004000c7825 */ /* 0x001fc800078e020c */
[----:B-1----:R-:W-:-:S04]  /*0440*/  IMAD.WIDE R8, R0, 0x4, R8 ;  /* 0x0000000400087825 */ /* 0x002fc800078e0208 */
[----:B--2---:R-:W-:-:S04]  /*0450*/  FADD R6, R6, 9.9999997473787516356e-06 ;  /* 0x3727c5ac06067421 */ /* 0x004fc80000000000 */
[----:B------:R-:W0:Y:S01]  /*0460*/  MUFU.SQRT R17, R6 ;  /* 0x0000000600117308 */ /* 0x000e220000002000 */
[----:B---3--:R-:W-:-:S07]  /*0470*/  FADD R10, R10, 9.9999997473787516356e-06 ;  /* 0x3727c5ac0a0a7421 */ /* 0x008fce0000000000 */
[----:B------:R-:W1:Y:S01]  /*0480*/  MUFU.SQRT R19, R10 ;  /* 0x0000000a00137308 */ /* 0x000e620000002000 */
[C---:B0-----:R-:W-:Y:S02]  /*0490*/  FSETP.GT.AND P6, PT, R17.reuse, 8.50705917302346158658e+37, PT ;  /* 0x7e8000001100780b */ /* 0x041fe40003fc4000 */
[----:B------:R-:W-:Y:S02]  /*04a0*/  FSETP.GEU.AND P3, PT, R17, 1.175494350822287508e-38, PT ;  /* 0x008000001100780b */ /* 0x000fe40003f6e000 */
[----:B------:R-:W-:Y:S02]  /*04b0*/  FSEL R20, R21, 1, P6 ;  /* 0x3f80000015147808 */ /* 0x000fe40003000000 */
[----:B-1----:R-:W-:-:S07]  /*04c0*/  FSETP.GT.AND P5, PT, R19, 8.50705917302346158658e+37, PT ;  /* 0x7e8000001300780b */ /* 0x002fce0003fa4000 */
[----:B------:R-:W-:Y:S01]  /*04d0*/  @P6 FMUL R17, R17, 0.25 ;  /* 0x3e80000011116820 */ /* 0x000fe20000400000 */
[----:B------:R-:W-:-:S03]  /*04e0*/  FSETP.GEU.AND P6, PT, R19, 1.175494350822287508e-38, PT ;  /* 0x008000001300780b */ /* 0x000fc60003fce000 */
[----:B------:R-:W-:Y:S02]  /*04f0*/  @!P3 FMUL R17, R17, 16777216 ;  /* 0x4b8000001111b820 */ /* 0x000fe40000400000 */
[----:B------:R-:W-:-:S08]  /*0500*/  @P5 FMUL R19, R19, 0.25 ;  /* 0x3e80000013135820 */ /* 0x000fd00000400000 */
[----:B------:R-:W-:Y:S01]  /*0510*/  @!P6 FMUL R19, R19, 16777216 ;  /* 0x4b8000001313e820 */ /* 0x000fe20000400000 */
[----:B------:R-:W0:Y:S01]  /*0520*/  MUFU.RCP R17, R17 ;  /* 0x0000001100117308 */ /* 0x000e220000001000 */
[----:B------:R-:W-:-:S07]  /*0530*/  FSEL R6, R21, 1, P5 ;  /* 0x3f80000015067808 */ /* 0x000fce0002800000 */
[----:B------:R-:W1:Y:S01]  /*0540*/  MUFU.RCP R19, R19 ;  /* 0x0000001300137308 */ /* 0x000e620000001000 */
[----:B-----5:R-:W-:Y:S02]  /*0550*/  SEL R2, R2, RZ, P4 ;  /* 0x000000ff02027207 */ /* 0x020fe40002000000 */
[----:B------:R-:W-:Y:S01]  /*0560*/  SEL R3, R3, RZ, P4 ;  /* 0x000000ff03037207 */ /* 0x000fe20002000000 */
[----:B------:R-:W-:Y:S01]  /*0570*/  @!P3 FMUL R20, R20, 16777216 ;  /* 0x4b8000001414b820 */ /* 0x000fe20000400000 */
[----:B------:R-:W-:Y:S01]  /*0580*/  @P2 SEL R2, R4, RZ, P1 ;  /* 0x000000ff04022207 */ /* 0x000fe20000800000 */
[----:B------:R-:W-:Y:S01]  /*0590*/  @!P6 FMUL R6, R6, 16777216 ;  /* 0x4b8000000606e820 */ /* 0x000fe20000400000 */
[----:B------:R-:W-:Y:S01]  /*05a0*/  @P2 SEL R3, R5, RZ, P1 ;  /* 0x000000ff05032207 */ /* 0x000fe20000800000 */
[----:B0-----:R-:W-:Y:S02]  /*05b0*/  FMUL R20, R17, R20 ;  /* 0x0000001411147220 */ /* 0x001fe40000400000 */
[----:B------:R-:W-:-:S02]  /*05c0*/  FADD R7, R2, -R7 ;  /* 0x8000000702077221 */ /* 0x000fc40000000000 */
[----:B------:R-:W-:Y:S01]  /*05d0*/  FADD R14, R3, -R14 ;  /* 0x8000000e030e7221 */ /* 0x000fe20000000000 */
[----:B-1----:R-:W-:Y:S01]  /*05e0*/  FMUL R19, R19, R6 ;  /* 0x0000000613137220 */ /* 0x002fe20000400000 */
[----:B------:R-:W-:-:S03]  /*05f0*/  FMUL R20, R7, R20 ;  /* 0x0000001407147220 */ /* 0x000fc60000400000 */
[----:B------:R-:W-:Y:S01]  /*0600*/  FMUL R14, R14, R19 ;  /* 0x000000130e0e7220 */ /* 0x000fe20000400000 */
[----:B------:R-:W-:-:S03]  /*0610*/  FFMA R15, R20, R18, R15 ;  /* 0x00000012140f7223 */ /* 0x000fc6000000000f */
[----:B------:R-:W-:Y:S02]  /*0620*/  FFMA R11, R14, R16, R11 ;  /* 0x000000100e0b7223 */ /* 0x000fe4000000000b */
[----:B------:R-:W-:Y:S01]  /*0630*/  FSETP.GEU.AND P1, PT, R15, RZ, PT ;  /* 0x000000ff0f00720b */ /* 0x000fe20003f2e000 */
[----:B------:R0:W-:Y:S02]  /*0640*/  @!P0 STG.E.64 desc[UR4][R12.64], R2 ;  /* 0x000000020c008986 */ /* 0x0001e4000c101b04 */
[----:B------:R-:W-:Y:S02]  /*0650*/  FSETP.GEU.AND P2, PT, R11, RZ, PT ;  /* 0x000000ff0b00720b */ /* 0x000fe40003f4e000 */
[----:B------:R-:W-:Y:S02]  /*0660*/  FSEL R10, R15, RZ, P1 ;  /* 0x000000ff0f0a7208 */ /* 0x000fe40000800000 */
[----:B------:R-:W-:Y:S01]  /*0670*/  FSEL R11, R11, RZ, P2 ;  /* 0x000000ff0b0b7208 */ /* 0x000fe20001000000 */
[----:B0-----:R-:W-:Y:S08]  /*0680*/  @P0 EXIT ;  /* 0x000000000000094d */ /* 0x001ff00003800000 */
[----:B------:R-:W-:Y:S01]  /*0690*/  STG.E.64 desc[UR4][R8.64], R10 ;  /* 0x0000000a08007986 */ /* 0x000fe2000c101b04 */
[----:B------:R-:W-:Y:S05]  /*06a0*/  EXIT ;  /* 0x000000000000794d */ /* 0x000fea0003800000 */
.L_x_0:
[----:B------:R-:W-:-:S00]  /*06b0*/  BRA `(.L_x_0) ;  /* 0xfffffffc00fc7947 */ /* 0x000fc0000383ffff */
[----:B------:R-:W-:-:S00]  /*06c0*/  NOP ;  /* 0x0000000000007918 */ /* 0x000fc00000000000 */
        /* <DEDUP_REMOVED lines=11> */
.L_x_1:


//--------------------- .nv.global.init           --------------------------
	.section	.nv.global.init,"aw",@progbits
.nv.global.init:
	.type		_$_str,@object
	.size		_$_str,(_$_str_$_2 - _$_str)
_$_str:
        /*0000*/ 	.byte	0x5f, 0x5f, 0x43, 0x55, 0x44, 0x41, 0x5f, 0x46, 0x54, 0x5a, 0x00
	.type		_$_str_$_2,@object
	.size		_$_str_$_2,(.L_1 - _$_str_$_2)
_$_str_$_2:
        /*000b*/ 	.byte	0x5f, 0x5f, 0x43, 0x55, 0x44, 0x41, 0x5f, 0x50, 0x52, 0x45, 0x43, 0x5f, 0x53, 0x51, 0x52, 0x54
        /*001b*/ 	.byte	0x00
.L_1:


//--------------------- .nv.constant0.triton_poi_fused__native_batch_norm_legit_no_training_cat_relu_26 --------------------------
	.section	.nv.constant0.triton_poi_fused__native_batch_norm_legit_no_training_cat_relu_26,"a",@progbits
	.sectionflags	@""
	.align	4
.nv.constant0.triton_poi_fused__native_batch_norm_legit_no_training_cat_relu_26:
	.zero		596
